//
// Generated by NVIDIA NVVM Compiler
//
// Compiler Build ID: CL-36424714
// Cuda compilation tools, release 13.0, V13.0.88
// Based on NVVM 20.0.0
//

.version 9.0
.target sm_100
.address_size 64

	// .globl	_Z4funcPf

.visible .entry _Z4funcPf(
	.param .u64 .ptr .align 1 _Z4funcPf_param_0
)
{
	.reg .pred 	%p<2>;
	.reg .b32 	%r<6>;
	.reg .b64 	%rd<3>;

	ld.param.u64 	%rd1, [_Z4funcPf_param_0];
	mov.u32 	%r1, %ctaid.x;
	mov.u32 	%r2, %ntid.x;
	mov.u32 	%r3, %tid.x;
	mad.lo.s32 	%r4, %r1, %r2, %r3;
	setp.ne.s32 	%p1, %r4, 999;
	@%p1 bra 	$L__BB0_2;
	cvta.to.global.u64 	%rd2, %rd1;
	mov.b32 	%r5, 1084227584;
	st.global.u32 	[%rd2+3996], %r5;
$L__BB0_2:
	ret;

}


// ===== COMPILED SASS (sm_100) =====

	.target	sm_100

	.elftype	@"ET_EXEC"


//--------------------- .note.nv.tkinfo           --------------------------
	.section	.note.nv.tkinfo,"",@"SHT_NOTE"
	.sectionflags	@"SHF_NOTE_NV_TKINFO"
	.tkinfo
        /*0018*/ 	.word	0x00000002
        /*0030*/ 	.string	""
        /*0030*/ 	.string	"ptxas"
        /*0030*/ 	.string	"Cuda compilation tools, release 13.0, V13.0.88"
        /*0030*/ 	.string	"Build cuda_13.0.r13.0/compiler.36424714_0"
        /*0030*/ 	.string	"-arch sm_100 -m 64 "



//--------------------- .note.nv.cuinfo           --------------------------
	.section	.note.nv.cuinfo,"",@"SHT_NOTE"
	.sectionflags	@"SHF_NOTE_NV_CUINFO"
        /*0018*/ 	.short	0x0002
        /*001a*/ 	.short	0x0064
        /*001c*/ 	.short	0x0082
	.zero		2


//--------------------- .nv.info                  --------------------------
	.section	.nv.info,"",@"SHT_CUDA_INFO"
	.align	4


	//----- nvinfo : EIATTR_REGCOUNT
	.align		4
        /*0000*/ 	.byte	0x04, 0x2f
        /*0002*/ 	.short	(.L_1 - .L_0)
	.align		4
.L_0:
        /*0004*/ 	.word	index@(_Z4funcPf)
        /*0008*/ 	.word	0x00000008


	//----- nvinfo : EIATTR_FRAME_SIZE
	.align		4
.L_1:
        /*000c*/ 	.byte	0x04, 0x11
        /*000e*/ 	.short	(.L_3 - .L_2)
	.align		4
.L_2:
        /*0010*/ 	.word	index@(_Z4funcPf)
        /*0014*/ 	.word	0x00000000


	//----- nvinfo : EIATTR_MIN_STACK_SIZE
	.align		4
.L_3:
        /*0018*/ 	.byte	0x04, 0x12
        /*001a*/ 	.short	(.L_5 - .L_4)
	.align		4
.L_4:
        /*001c*/ 	.word	index@(_Z4funcPf)
        /*0020*/ 	.word	0x00000000
.L_5:


//--------------------- .nv.compat                --------------------------
	.section	.nv.compat,"",@"SHT_CUDA_COMPAT_INFO"
	.align	4
        /*0000*/ 	.byte	0x02, 0x09, 0x00, 0x00, 0x02, 0x02, 0x01, 0x00, 0x02, 0x05, 0x05, 0x00, 0x03, 0x07, 0x01, 0x01
        /*0010*/ 	.byte	0x02, 0x03, 0x00, 0x00, 0x02, 0x06, 0x01, 0x00, 0x04, 0x0b, 0x08, 0x00, 0x09, 0x00, 0x00, 0x00
        /*0020*/ 	.byte	0x00, 0x00, 0x00, 0x00


//--------------------- .nv.info._Z4funcPf        --------------------------
	.section	.nv.info._Z4funcPf,"",@"SHT_CUDA_INFO"
	.sectionflags	@""
	.align	4


	//----- nvinfo : EIATTR_CUDA_API_VERSION
	.align		4
        /*0000*/ 	.byte	0x04, 0x37
        /*0002*/ 	.short	(.L_7 - .L_6)
.L_6:
        /*0004*/ 	.word	0x00000082


	//----- nvinfo : EIATTR_KPARAM_INFO
	.align		4
.L_7:
        /*0008*/ 	.byte	0x04, 0x17
        /*000a*/ 	.short	(.L_9 - .L_8)
.L_8:
        /*000c*/ 	.word	0x00000000
        /*0010*/ 	.short	0x0000
        /*0012*/ 	.short	0x0000
        /*0014*/ 	.byte	0x00, 0xf5, 0x21, 0x00


	//----- nvinfo : EIATTR_SPARSE_MMA_MASK
	.align		4
.L_9:
        /*0018*/ 	.byte	0x03, 0x50
        /*001a*/ 	.short	0x0000


	//----- nvinfo : EIATTR_MAXREG_COUNT
	.align		4
        /*001c*/ 	.byte	0x03, 0x1b
        /*001e*/ 	.short	0x00ff


	//----- nvinfo : EIATTR_MERCURY_ISA_VERSION
	.align		4
        /*0020*/ 	.byte	0x03, 0x5f
        /*0022*/ 	.short	0x0101


	//----- nvinfo : EIATTR_VRC_CTA_INIT_COUNT
	.align		4
        /*0024*/ 	.byte	0x02, 0x4a
	.zero		1
	.zero		1


	//----- nvinfo : EIATTR_EXIT_INSTR_OFFSETS
	.align		4
        /*0028*/ 	.byte	0x04, 0x1c
        /*002a*/ 	.short	(.L_11 - .L_10)


	//   ....[0]....
.L_10:
        /*002c*/ 	.word	0x00000060


	//   ....[1]....
        /*0030*/ 	.word	0x000000b0


	//----- nvinfo : EIATTR_CBANK_PARAM_SIZE
	.align		4
.L_11:
        /*0034*/ 	.byte	0x03, 0x19
        /*0036*/ 	.short	0x0008


	//----- nvinfo : EIATTR_PARAM_CBANK
	.align		4
        /*0038*/ 	.byte	0x04, 0x0a
        /*003a*/ 	.short	(.L_13 - .L_12)
	.align		4
.L_12:
        /*003c*/ 	.word	index@(.nv.constant0._Z4funcPf)
        /*0040*/ 	.short	0x0380
        /*0042*/ 	.short	0x0008


	//----- nvinfo : EIATTR_SW_WAR
	.align		4
.L_13:
        /*0044*/ 	.byte	0x04, 0x36
        /*0046*/ 	.short	(.L_15 - .L_14)
.L_14:
        /*0048*/ 	.word	0x00000008
.L_15:


//--------------------- .nv.callgraph             --------------------------
	.section	.nv.callgraph,"",@"SHT_CUDA_CALLGRAPH"
	.align	4
	.sectionentsize	8
	.align		4
        /*0000*/ 	.word	0x00000000
	.align		4
        /*0004*/ 	.word	0xffffffff
	.align		4
        /*0008*/ 	.word	0x00000000
	.align		4
        /*000c*/ 	.word	0xfffffffe
	.align		4
        /*0010*/ 	.word	0x00000000
	.align		4
        /*0014*/ 	.word	0xfffffffd
	.align		4
        /*0018*/ 	.word	0x00000000
	.align		4
        /*001c*/ 	.word	0xfffffffc


//--------------------- .text._Z4funcPf           --------------------------
	.section	.text._Z4funcPf,"ax",@progbits
	.align	128
        .global         _Z4funcPf
        .type           _Z4funcPf,@function
        .size           _Z4funcPf,(.L_x_1 - _Z4funcPf)
        .other          _Z4funcPf,@"STO_CUDA_ENTRY STV_DEFAULT"
_Z4funcPf:
.text._Z4funcPf:
[----:B------:R-:W-:Y:S01]  /*0000*/  LDC R1, c[0x0][0x37c] ;  /* 0x0000df00ff017b82 */ /* 0x000fe20000000800 */
[----:B------:R-:W0:Y:S07]  /*0010*/  S2R R3, SR_TID.X ;  /* 0x0000000000037919 */ /* 0x000e2e0000002100 */
[----:B------:R-:W0:Y:S08]  /*0020*/  S2UR UR4, SR_CTAID.X ;  /* 0x00000000000479c3 */ /* 0x000e300000002500 */
[----:B------:R-:W0:Y:S02]  /*0030*/  LDC R0, c[0x0][0x360] ;  /* 0x0000d800ff007b82 */ /* 0x000e240000000800 */
[----:B0-----:R-:W-:-:S05]  /*0040*/  IMAD R0, R0, UR4, R3 ;  /* 0x0000000400007c24 */ /* 0x001fca000f8e0203 */
[----:B------:R-:W-:-:S13]  /*0050*/  ISETP.NE.AND P0, PT, R0, 0x3e7, PT ;  /* 0x000003e70000780c */ /* 0x000fda0003f05270 */
[----:B------:R-:W-:Y:S05]  /*0060*/  @P0 EXIT ;  /* 0x000000000000094d */ /* 0x000fea0003800000 */
[----:B------:R-:W0:Y:S01]  /*0070*/  LDC.64 R2, c[0x0][0x380] ;  /* 0x0000e000ff027b82 */ /* 0x000e220000000a00 */
[----:B------:R-:W0:Y:S01]  /*0080*/  LDCU.64 UR4, c[0x0][0x358] ;  /* 0x00006b00ff0477ac */ /* 0x000e220008000a00 */
[----:B------:R-:W-:-:S05]  /*0090*/  HFMA2 R5, -RZ, RZ, 2.3125, 0 ;  /* 0x40a00000ff057431 */ /* 0x000fca00000001ff */
[----:B0-----:R-:W-:Y:S01]  /*00a0*/  STG.E desc[UR4][R2.64+0xf9c], R5 ;  /* 0x000f9c0502007986 */ /* 0x001fe2000c101904 */
[----:B------:R-:W-:Y:S05]  /*00b0*/  EXIT ;  /* 0x000000000000794d */ /* 0x000fea0003800000 */
.L_x_0:
[----:B------:R-:W-:-:S00]  /*00c0*/  BRA `(.L_x_0) ;  /* 0xfffffffc00fc7947 */ /* 0x000fc0000383ffff */
[----:B------:R-:W-:-:S00]  /*00d0*/  NOP ;  /* 0x0000000000007918 */ /* 0x000fc00000000000 */
        /* <DEDUP_REMOVED lines=10> */
.L_x_1:


//--------------------- .nv.shared.reserved.0     --------------------------
	.section	.nv.shared.reserved.0,"aw",@nobits
	.weak		__nv_reservedSMEM_offset_0_alias
	.size		__nv_reservedSMEM_offset_0_alias, 0, 64
	.other		__nv_reservedSMEM_offset_0_alias,@"STO_CUDA_RESERVED_SHARED STV_DEFAULT"
__nv_reservedSMEM_offset_0_alias:
	.zero		0
	.zero		64


//--------------------- .nv.constant0._Z4funcPf   --------------------------
	.section	.nv.constant0._Z4funcPf,"a",@progbits
	.sectionflags	@""
	.align	4
.nv.constant0._Z4funcPf:
	.zero		904


//--------------------- SYMBOLS --------------------------

	.type		.nv.reservedSmem.offset0,@object
	.size		.nv.reservedSmem.offset0,0x4
